	.headerflags	@"EF_CUDA_TEXMODE_UNIFIED EF_CUDA_64BIT_ADDRESS EF_CUDA_ACCELERATORS EF_CUDA_SM90 EF_CUDA_VIRTUAL_SM(EF_CUDA_SM90)"
	.elftype	@"ET_EXEC"


//--------------------- .nv.info                  --------------------------
	.section	.nv.info,"",@"SHT_CUDA_INFO"
	.align	4


	//----- nvinfo : EIATTR_REGCOUNT
	.align		4
        /*0000*/ 	.byte	0x04, 0x2f
        /*0002*/ 	.short	(.L_3 - .L_2)
	.align		4
.L_2:
        /*0004*/ 	.word	index@(triton_poi_fused__native_batch_norm_legit_no_training_relu_5)
        /*0008*/ 	.word	0x00000010


	//----- nvinfo : EIATTR_MIN_STACK_SIZE
	.align		4
.L_3:
        /*000c*/ 	.byte	0x04, 0x12
        /*000e*/ 	.short	(.L_5 - .L_4)
	.align		4
.L_4:
        /*0010*/ 	.word	index@(triton_poi_fused__native_batch_norm_legit_no_training_relu_5)
        /*0014*/ 	.word	0x00000000


	//----- nvinfo : EIATTR_FRAME_SIZE
	.align		4
.L_5:
        /*0018*/ 	.byte	0x04, 0x11
        /*001a*/ 	.short	(.L_7 - .L_6)
	.align		4
.L_6:
        /*001c*/ 	.word	index@(triton_poi_fused__native_batch_norm_legit_no_training_relu_5)
        /*0020*/ 	.word	0x00000000


	//----- nvinfo : EIATTR_MIN_STACK_SIZE
	.align		4
.L_7:
        /*0024*/ 	.byte	0x04, 0x12
        /*0026*/ 	.short	(.L_9 - .L_8)
	.align		4
.L_8:
        /*0028*/ 	.word	index@(triton_poi_fused__native_batch_norm_legit_no_training_relu_5)
        /*002c*/ 	.word	0x00000000
.L_9:


//--------------------- .nv.info.triton_poi_fused__native_batch_norm_legit_no_training_relu_5 --------------------------
	.section	.nv.info.triton_poi_fused__native_batch_norm_legit_no_training_relu_5,"",@"SHT_CUDA_INFO"
	.sectionflags	@""
	.align	4


	//----- nvinfo : EIATTR_CUDA_API_VERSION
	.align		4
        /*0000*/ 	.byte	0x04, 0x37
        /*0002*/ 	.short	(.L_11 - .L_10)
.L_10:
        /*0004*/ 	.word	0x0000007c


	//----- nvinfo : EIATTR_KPARAM_INFO
	.align		4
.L_11:
        /*0008*/ 	.byte	0x04, 0x17
        /*000a*/ 	.short	(.L_13 - .L_12)
.L_12:
        /*000c*/ 	.word	0x00000000
        /*0010*/ 	.short	0x0006
        /*0012*/ 	.short	0x0030
        /*0014*/ 	.byte	0x00, 0xf0, 0x11, 0x00


	//----- nvinfo : EIATTR_KPARAM_INFO
	.align		4
.L_13:
        /*0018*/ 	.byte	0x04, 0x17
        /*001a*/ 	.short	(.L_15 - .L_14)
.L_14:
        /*001c*/ 	.word	0x00000000
        /*0020*/ 	.short	0x0005
        /*0022*/ 	.short	0x0028
        /*0024*/ 	.byte	0x00, 0xf4, 0x21, 0x00


	//----- nvinfo : EIATTR_KPARAM_INFO
	.align		4
.L_15:
        /*0028*/ 	.byte	0x04, 0x17
        /*002a*/ 	.short	(.L_17 - .L_16)
.L_16:
        /*002c*/ 	.word	0x00000000
        /*0030*/ 	.short	0x0004
        /*0032*/ 	.short	0x0020
        /*0034*/ 	.byte	0x00, 0xf4, 0x21, 0x00


	//----- nvinfo : EIATTR_KPARAM_INFO
	.align		4
.L_17:
        /*0038*/ 	.byte	0x04, 0x17
        /*003a*/ 	.short	(.L_19 - .L_18)
.L_18:
        /*003c*/ 	.word	0x00000000
        /*0040*/ 	.short	0x0003
        /*0042*/ 	.short	0x0018
        /*0044*/ 	.byte	0x00, 0xf4, 0x21, 0x00


	//----- nvinfo : EIATTR_KPARAM_INFO
	.align		4
.L_19:
        /*0048*/ 	.byte	0x04, 0x17
        /*004a*/ 	.short	(.L_21 - .L_20)
.L_20:
        /*004c*/ 	.word	0x00000000
        /*0050*/ 	.short	0x0002
        /*0052*/ 	.short	0x0010
        /*0054*/ 	.byte	0x00, 0xf4, 0x21, 0x00


	//----- nvinfo : EIATTR_KPARAM_INFO
	.align		4
.L_21:
        /*0058*/ 	.byte	0x04, 0x17
        /*005a*/ 	.short	(.L_23 - .L_22)
.L_22:
        /*005c*/ 	.word	0x00000000
        /*0060*/ 	.short	0x0001
        /*0062*/ 	.short	0x0008
        /*0064*/ 	.byte	0x00, 0xf4, 0x21, 0x00


	//----- nvinfo : EIATTR_KPARAM_INFO
	.align		4
.L_23:
        /*0068*/ 	.byte	0x04, 0x17
        /*006a*/ 	.short	(.L_25 - .L_24)
.L_24:
        /*006c*/ 	.word	0x00000000
        /*0070*/ 	.short	0x0000
        /*0072*/ 	.short	0x0000
        /*0074*/ 	.byte	0x00, 0xf4, 0x21, 0x00


	//----- nvinfo : EIATTR_SPARSE_MMA_MASK
	.align		4
.L_25:
        /*0078*/ 	.byte	0x03, 0x50
        /*007a*/ 	.short	0x0000


	//----- nvinfo : EIATTR_MAXREG_COUNT
	.align		4
        /*007c*/ 	.byte	0x03, 0x1b
        /*007e*/ 	.short	0x00ff


	//----- nvinfo : EIATTR_EXIT_INSTR_OFFSETS
	.align		4
        /*0080*/ 	.byte	0x04, 0x1c
        /*0082*/ 	.short	(.L_27 - .L_26)


	//   ....[0]....
.L_26:
        /*0084*/ 	.word	0x00000250


	//   ....[1]....
        /*0088*/ 	.word	0x00000270


	//----- nvinfo : EIATTR_REQNTID
	.align		4
.L_27:
        /*008c*/ 	.byte	0x04, 0x10
        /*008e*/ 	.short	(.L_29 - .L_28)
.L_28:
        /*0090*/ 	.word	0x00000080
        /*0094*/ 	.word	0x00000001
        /*0098*/ 	.word	0x00000001


	//----- nvinfo : EIATTR_CBANK_PARAM_SIZE
	.align		4
.L_29:
        /*009c*/ 	.byte	0x03, 0x19
        /*009e*/ 	.short	0x0034


	//----- nvinfo : EIATTR_PARAM_CBANK
	.align		4
        /*00a0*/ 	.byte	0x04, 0x0a
        /*00a2*/ 	.short	(.L_31 - .L_30)
	.align		4
.L_30:
        /*00a4*/ 	.word	index@(.nv.constant0.triton_poi_fused__native_batch_norm_legit_no_training_relu_5)
        /*00a8*/ 	.short	0x0210
        /*00aa*/ 	.short	0x0034


	//----- nvinfo : EIATTR_SW_WAR
	.align		4
.L_31:
        /*00ac*/ 	.byte	0x04, 0x36
        /*00ae*/ 	.short	(.L_33 - .L_32)
.L_32:
        /*00b0*/ 	.word	0x00000008
.L_33:


//--------------------- .nv.callgraph             --------------------------
	.section	.nv.callgraph,"",@"SHT_CUDA_CALLGRAPH"
	.align	4
	.sectionentsize	8
	.align		4
        /*0000*/ 	.word	0x00000000
	.align		4
        /*0004*/ 	.word	0xffffffff
	.align		4
        /*0008*/ 	.word	0x00000000
	.align		4
        /*000c*/ 	.word	0xfffffffe
	.align		4
        /*0010*/ 	.word	0x00000000
	.align		4
        /*0014*/ 	.word	0xfffffffd
	.align		4
        /*0018*/ 	.word	0x00000000
	.align		4
        /*001c*/ 	.word	0xfffffffc


//--------------------- .nv.constant4             --------------------------
	.section	.nv.constant4,"a",@progbits
	.align	8
	.align		8
.nv.constant4:
        /*0000*/ 	.dword	_$_str
	.align		8
        /*0008*/ 	.dword	_$_str_$_2


//--------------------- .text.triton_poi_fused__native_batch_norm_legit_no_training_relu_5 --------------------------
	.section	.text.triton_poi_fused__native_batch_norm_legit_no_training_relu_5,"ax",@progbits
	.align	128
        .global         triton_poi_fused__native_batch_norm_legit_no_training_relu_5
        .type           triton_poi_fused__native_batch_norm_legit_no_training_relu_5,@function
        .size           triton_poi_fused__native_batch_norm_legit_no_training_relu_5,(.L_x_1 - triton_poi_fused__native_batch_norm_legit_no_training_relu_5)
        .other          triton_poi_fused__native_batch_norm_legit_no_training_relu_5,@"STO_CUDA_ENTRY STV_DEFAULT"
triton_poi_fused__native_batch_norm_legit_no_training_relu_5:
.text.triton_poi_fused__native_batch_norm_legit_no_training_relu_5:
[----:B------:R-:W0:Y:S08]  /*0000*/  LDC R1, c[0x0][0x28] ;  /* 0x00000a00ff017b82 */ /* 0x000e300000000800 */
[----:B------:R-:W1:Y:S01]  /*0010*/  LDC.64 R6, c[0x0][0x220] ;  /* 0x00008800ff067b82 */ /* 0x000e620000000a00 */
[----:B------:R-:W-:Y:S01]  /*0020*/  ULDC.64 UR4, c[0x0][0x208] ;  /* 0x0000820000047ab9 */ /* 0x000fe20000000a00 */
[----:B------:R-:W2:Y:S01]  /*0030*/  S2R R0, SR_TID.X ;  /* 0x0000000000007919 */ /* 0x000ea20000002100 */
[----:B------:R-:W3:Y:S05]  /*0040*/  S2R R13, SR_CTAID.X ;  /* 0x00000000000d7919 */ /* 0x000eea0000002500 */
[----:B------:R-:W4:Y:S01]  /*0050*/  LDC.64 R2, c[0x0][0x210] ;  /* 0x00008400ff027b82 */ /* 0x000f220000000a00 */
[----:B-1----:R-:W5:Y:S07]  /*0060*/  LDG.E R6, desc[UR4][R6.64] ;  /* 0x0000000406067981 */ /* 0x002f6e000c1e1900 */
[----:B------:R-:W1:Y:S08]  /*0070*/  LDC.64 R4, c[0x0][0x218] ;  /* 0x00008600ff047b82 */ /* 0x000e700000000a00 */
[----:B------:R-:W1:Y:S01]  /*0080*/  LDC.64 R8, c[0x0][0x228] ;  /* 0x00008a00ff087b82 */ /* 0x000e620000000a00 */
[----:B--2---:R-:W-:-:S04]  /*0090*/  LOP3.LUT R0, R0, 0x7f, RZ, 0xc0, !PT ;  /* 0x0000007f00007812 */ /* 0x004fc800078ec0ff */
[----:B---3--:R-:W-:Y:S01]  /*00a0*/  LEA R13, R13, R0, 0x7 ;  /* 0x000000000d0d7211 */ /* 0x008fe200078e38ff */
[----:B------:R-:W-:Y:S02]  /*00b0*/  HFMA2.MMA R0, -RZ, RZ, 0, 0 ;  /* 0x00000000ff007435 */ /* 0x000fe400000001ff */
[----:B------:R-:W2:Y:S01]  /*00c0*/  LDC.64 R10, c[0x0][0x230] ;  /* 0x00008c00ff0a7b82 */ /* 0x000ea20000000a00 */
[C---:B------:R-:W-:Y:S01]  /*00d0*/  ISETP.GE.AND P0, PT, R13.reuse, 0xc4, PT ;  /* 0x000000c40d00780c */ /* 0x040fe20003f06270 */
[----:B----4-:R-:W-:Y:S01]  /*00e0*/  IMAD.WIDE R2, R13, 0x4, R2 ;  /* 0x000000040d027825 */ /* 0x010fe200078e0202 */
[----:B-1----:R-:W3:Y:S11]  /*00f0*/  LDG.E R5, desc[UR4][R4.64] ;  /* 0x0000000404057981 */ /* 0x002ef6000c1e1900 */
[----:B------:R1:W3:Y:S04]  /*0100*/  @!P0 LDG.E R0, desc[UR4][R2.64] ;  /* 0x0000000402008981 */ /* 0x0002e8000c1e1900 */
[----:B0-----:R-:W4:Y:S04]  /*0110*/  LDG.E R8, desc[UR4][R8.64] ;  /* 0x0000000408087981 */ /* 0x001f28000c1e1900 */
[----:B--2---:R-:W4:Y:S01]  /*0120*/  LDG.E R11, desc[UR4][R10.64] ;  /* 0x000000040a0b7981 */ /* 0x004f22000c1e1900 */
[----:B-1----:R-:W-:Y:S01]  /*0130*/  MOV R2, 0x3e800000 ;  /* 0x3e80000000027802 */ /* 0x002fe20000000f00 */
[----:B-----5:R-:W-:-:S04]  /*0140*/  FADD R6, R6, 9.9999997473787516356e-06 ;  /* 0x3727c5ac06067421 */ /* 0x020fc80000000000 */
[----:B------:R-:W0:Y:S02]  /*0150*/  MUFU.SQRT R7, R6 ;  /* 0x0000000600077308 */ /* 0x000e240000002000 */
[C---:B0-----:R-:W-:Y:S02]  /*0160*/  FSETP.GT.AND P1, PT, R7.reuse, 8.50705917302346158658e+37, PT ;  /* 0x7e8000000700780b */ /* 0x041fe40003f24000 */
[----:B------:R-:W-:-:S11]  /*0170*/  FSETP.GEU.AND P2, PT, R7, 1.175494350822287508e-38, PT ;  /* 0x008000000700780b */ /* 0x000fd60003f4e000 */
[----:B------:R-:W-:-:S04]  /*0180*/  @P1 FMUL R7, R7, 0.25 ;  /* 0x3e80000007071820 */ /* 0x000fc80000400000 */
[----:B------:R-:W-:-:S06]  /*0190*/  @!P2 FMUL R7, R7, 16777216 ;  /* 0x4b8000000707a820 */ /* 0x000fcc0000400000 */
[----:B------:R-:W0:Y:S01]  /*01a0*/  MUFU.RCP R7, R7 ;  /* 0x0000000700077308 */ /* 0x000e220000001000 */
[----:B------:R-:W-:Y:S02]  /*01b0*/  FSEL R4, R2, 1, P1 ;  /* 0x3f80000002047808 */ /* 0x000fe40000800000 */
[----:B------:R-:W1:Y:S03]  /*01c0*/  LDC.64 R2, c[0x0][0x238] ;  /* 0x00008e00ff027b82 */ /* 0x000e660000000a00 */
[----:B------:R-:W-:Y:S01]  /*01d0*/  @!P2 FMUL R4, R4, 16777216 ;  /* 0x4b8000000404a820 */ /* 0x000fe20000400000 */
[----:B---3--:R-:W-:-:S03]  /*01e0*/  FADD R0, -R5, R0 ;  /* 0x0000000005007221 */ /* 0x008fc60000000100 */
[----:B0-----:R-:W-:-:S04]  /*01f0*/  FMUL R5, R7, R4 ;  /* 0x0000000407057220 */ /* 0x001fc80000400000 */
[----:B------:R-:W-:-:S04]  /*0200*/  FMUL R0, R0, R5 ;  /* 0x0000000500007220 */ /* 0x000fc80000400000 */
[----:B----4-:R-:W-:-:S05]  /*0210*/  FFMA R0, R8, R0, R11 ;  /* 0x0000000008007223 */ /* 0x010fca000000000b */
[----:B------:R-:W-:Y:S01]  /*0220*/  FSETP.GEU.AND P1, PT, R0, RZ, PT ;  /* 0x000000ff0000720b */ /* 0x000fe20003f2e000 */
[----:B-1----:R-:W-:-:S03]  /*0230*/  IMAD.WIDE R2, R13, 0x4, R2 ;  /* 0x000000040d027825 */ /* 0x002fc600078e0202 */
[----:B------:R-:W-:Y:S01]  /*0240*/  FSEL R5, R0, RZ, P1 ;  /* 0x000000ff00057208 */ /* 0x000fe20000800000 */
[----:B------:R-:W-:Y:S08]  /*0250*/  @P0 EXIT ;  /* 0x000000000000094d */ /* 0x000ff00003800000 */
[----:B------:R-:W-:Y:S01]  /*0260*/  STG.E desc[UR4][R2.64], R5 ;  /* 0x0000000502007986 */ /* 0x000fe2000c101904 */
[----:B------:R-:W-:Y:S05]  /*0270*/  EXIT ;  /* 0x000000000000794d */ /* 0x000fea0003800000 */
.L_x_0:
[----:B------:R-:W-:-:S00]  /*0280*/  BRA `(.L_x_0) ;  /* 0xfffffffc00fc7947 */ /* 0x000fc0000383ffff */
[----:B------:R-:W-:-:S00]  /*0290*/  NOP ;  /* 0x0000000000007918 */ /* 0x000fc00000000000 */
        /* <DEDUP_REMOVED lines=14> */
.L_x_1:


//--------------------- .nv.global.init           --------------------------
	.section	.nv.global.init,"aw",@progbits
.nv.global.init:
	.type		_$_str,@object
	.size		_$_str,(_$_str_$_2 - _$_str)
_$_str:
        /*0000*/ 	.byte	0x5f, 0x5f, 0x43, 0x55, 0x44, 0x41, 0x5f, 0x46, 0x54, 0x5a, 0x00
	.type		_$_str_$_2,@object
	.size		_$_str_$_2,(.L_1 - _$_str_$_2)
_$_str_$_2:
        /*000b*/ 	.byte	0x5f, 0x5f, 0x43, 0x55, 0x44, 0x41, 0x5f, 0x50, 0x52, 0x45, 0x43, 0x5f, 0x53, 0x51, 0x52, 0x54
        /*001b*/ 	.byte	0x00
.L_1:


//--------------------- .nv.constant0.triton_poi_fused__native_batch_norm_legit_no_training_relu_5 --------------------------
	.section	.nv.constant0.triton_poi_fused__native_batch_norm_legit_no_training_relu_5,"a",@progbits
	.sectionflags	@""
	.align	4
.nv.constant0.triton_poi_fused__native_batch_norm_legit_no_training_relu_5:
	.zero		580
